	.headerflags	@"EF_CUDA_TEXMODE_UNIFIED EF_CUDA_64BIT_ADDRESS EF_CUDA_ACCELERATORS EF_CUDA_SM90 EF_CUDA_VIRTUAL_SM(EF_CUDA_SM90)"
	.elftype	@"ET_EXEC"


//--------------------- .nv.info                  --------------------------
	.section	.nv.info,"",@"SHT_CUDA_INFO"
	.align	4


	//----- nvinfo : EIATTR_REGCOUNT
	.align		4
        /*0000*/ 	.byte	0x04, 0x2f
        /*0002*/ 	.short	(.L_3 - .L_2)
	.align		4
.L_2:
        /*0004*/ 	.word	index@(triton_poi_fused__native_batch_norm_legit_no_training_add_silu_18)
        /*0008*/ 	.word	0x0000001a


	//----- nvinfo : EIATTR_MIN_STACK_SIZE
	.align		4
.L_3:
        /*000c*/ 	.byte	0x04, 0x12
        /*000e*/ 	.short	(.L_5 - .L_4)
	.align		4
.L_4:
        /*0010*/ 	.word	index@(triton_poi_fused__native_batch_norm_legit_no_training_add_silu_18)
        /*0014*/ 	.word	0x00000000


	//----- nvinfo : EIATTR_FRAME_SIZE
	.align		4
.L_5:
        /*0018*/ 	.byte	0x04, 0x11
        /*001a*/ 	.short	(.L_7 - .L_6)
	.align		4
.L_6:
        /*001c*/ 	.word	index@(triton_poi_fused__native_batch_norm_legit_no_training_add_silu_18)
        /*0020*/ 	.word	0x00000000


	//----- nvinfo : EIATTR_MIN_STACK_SIZE
	.align		4
.L_7:
        /*0024*/ 	.byte	0x04, 0x12
        /*0026*/ 	.short	(.L_9 - .L_8)
	.align		4
.L_8:
        /*0028*/ 	.word	index@(triton_poi_fused__native_batch_norm_legit_no_training_add_silu_18)
        /*002c*/ 	.word	0x00000000
.L_9:


//--------------------- .nv.info.triton_poi_fused__native_batch_norm_legit_no_training_add_silu_18 --------------------------
	.section	.nv.info.triton_poi_fused__native_batch_norm_legit_no_training_add_silu_18,"",@"SHT_CUDA_INFO"
	.sectionflags	@""
	.align	4


	//----- nvinfo : EIATTR_CUDA_API_VERSION
	.align		4
        /*0000*/ 	.byte	0x04, 0x37
        /*0002*/ 	.short	(.L_11 - .L_10)
.L_10:
        /*0004*/ 	.word	0x0000007c


	//----- nvinfo : EIATTR_KPARAM_INFO
	.align		4
.L_11:
        /*0008*/ 	.byte	0x04, 0x17
        /*000a*/ 	.short	(.L_13 - .L_12)
.L_12:
        /*000c*/ 	.word	0x00000000
        /*0010*/ 	.short	0x0007
        /*0012*/ 	.short	0x0038
        /*0014*/ 	.byte	0x00, 0xf0, 0x11, 0x00


	//----- nvinfo : EIATTR_KPARAM_INFO
	.align		4
.L_13:
        /*0018*/ 	.byte	0x04, 0x17
        /*001a*/ 	.short	(.L_15 - .L_14)
.L_14:
        /*001c*/ 	.word	0x00000000
        /*0020*/ 	.short	0x0006
        /*0022*/ 	.short	0x0030
        /*0024*/ 	.byte	0x00, 0xf4, 0x21, 0x00


	//----- nvinfo : EIATTR_KPARAM_INFO
	.align		4
.L_15:
        /*0028*/ 	.byte	0x04, 0x17
        /*002a*/ 	.short	(.L_17 - .L_16)
.L_16:
        /*002c*/ 	.word	0x00000000
        /*0030*/ 	.short	0x0005
        /*0032*/ 	.short	0x0028
        /*0034*/ 	.byte	0x00, 0xf4, 0x21, 0x00


	//----- nvinfo : EIATTR_KPARAM_INFO
	.align		4
.L_17:
        /*0038*/ 	.byte	0x04, 0x17
        /*003a*/ 	.short	(.L_19 - .L_18)
.L_18:
        /*003c*/ 	.word	0x00000000
        /*0040*/ 	.short	0x0004
        /*0042*/ 	.short	0x0020
        /*0044*/ 	.byte	0x00, 0xf4, 0x21, 0x00


	//----- nvinfo : EIATTR_KPARAM_INFO
	.align		4
.L_19:
        /*0048*/ 	.byte	0x04, 0x17
        /*004a*/ 	.short	(.L_21 - .L_20)
.L_20:
        /*004c*/ 	.word	0x00000000
        /*0050*/ 	.short	0x0003
        /*0052*/ 	.short	0x0018
        /*0054*/ 	.byte	0x00, 0xf4, 0x21, 0x00


	//----- nvinfo : EIATTR_KPARAM_INFO
	.align		4
.L_21:
        /*0058*/ 	.byte	0x04, 0x17
        /*005a*/ 	.short	(.L_23 - .L_22)
.L_22:
        /*005c*/ 	.word	0x00000000
        /*0060*/ 	.short	0x0002
        /*0062*/ 	.short	0x0010
        /*0064*/ 	.byte	0x00, 0xf4, 0x21, 0x00


	//----- nvinfo : EIATTR_KPARAM_INFO
	.align		4
.L_23:
        /*0068*/ 	.byte	0x04, 0x17
        /*006a*/ 	.short	(.L_25 - .L_24)
.L_24:
        /*006c*/ 	.word	0x00000000
        /*0070*/ 	.short	0x0001
        /*0072*/ 	.short	0x0008
        /*0074*/ 	.byte	0x00, 0xf4, 0x21, 0x00


	//----- nvinfo : EIATTR_KPARAM_INFO
	.align		4
.L_25:
        /*0078*/ 	.byte	0x04, 0x17
        /*007a*/ 	.short	(.L_27 - .L_26)
.L_26:
        /*007c*/ 	.word	0x00000000
        /*0080*/ 	.short	0x0000
        /*0082*/ 	.short	0x0000
        /*0084*/ 	.byte	0x00, 0xf4, 0x21, 0x00


	//----- nvinfo : EIATTR_SPARSE_MMA_MASK
	.align		4
.L_27:
        /*0088*/ 	.byte	0x03, 0x50
        /*008a*/ 	.short	0x0000


	//----- nvinfo : EIATTR_MAXREG_COUNT
	.align		4
        /*008c*/ 	.byte	0x03, 0x1b
        /*008e*/ 	.short	0x00ff


	//----- nvinfo : EIATTR_EXIT_INSTR_OFFSETS
	.align		4
        /*0090*/ 	.byte	0x04, 0x1c
        /*0092*/ 	.short	(.L_29 - .L_28)


	//   ....[0]....
.L_28:
        /*0094*/ 	.word	0x000005c0


	//   ....[1]....
        /*0098*/ 	.word	0x000005e0


	//----- nvinfo : EIATTR_REQNTID
	.align		4
.L_29:
        /*009c*/ 	.byte	0x04, 0x10
        /*009e*/ 	.short	(.L_31 - .L_30)
.L_30:
        /*00a0*/ 	.word	0x00000080
        /*00a4*/ 	.word	0x00000001
        /*00a8*/ 	.word	0x00000001


	//----- nvinfo : EIATTR_CBANK_PARAM_SIZE
	.align		4
.L_31:
        /*00ac*/ 	.byte	0x03, 0x19
        /*00ae*/ 	.short	0x003c


	//----- nvinfo : EIATTR_PARAM_CBANK
	.align		4
        /*00b0*/ 	.byte	0x04, 0x0a
        /*00b2*/ 	.short	(.L_33 - .L_32)
	.align		4
.L_32:
        /*00b4*/ 	.word	index@(.nv.constant0.triton_poi_fused__native_batch_norm_legit_no_training_add_silu_18)
        /*00b8*/ 	.short	0x0210
        /*00ba*/ 	.short	0x003c


	//----- nvinfo : EIATTR_SW_WAR
	.align		4
.L_33:
        /*00bc*/ 	.byte	0x04, 0x36
        /*00be*/ 	.short	(.L_35 - .L_34)
.L_34:
        /*00c0*/ 	.word	0x00000008
.L_35:


//--------------------- .nv.callgraph             --------------------------
	.section	.nv.callgraph,"",@"SHT_CUDA_CALLGRAPH"
	.align	4
	.sectionentsize	8
	.align		4
        /*0000*/ 	.word	0x00000000
	.align		4
        /*0004*/ 	.word	0xffffffff
	.align		4
        /*0008*/ 	.word	0x00000000
	.align		4
        /*000c*/ 	.word	0xfffffffe
	.align		4
        /*0010*/ 	.word	0x00000000
	.align		4
        /*0014*/ 	.word	0xfffffffd
	.align		4
        /*0018*/ 	.word	0x00000000
	.align		4
        /*001c*/ 	.word	0xfffffffc


//--------------------- .nv.constant4             --------------------------
	.section	.nv.constant4,"a",@progbits
	.align	8
	.align		8
.nv.constant4:
        /*0000*/ 	.dword	_$_str
	.align		8
        /*0008*/ 	.dword	_$_str_$_2


//--------------------- .text.triton_poi_fused__native_batch_norm_legit_no_training_add_silu_18 --------------------------
	.section	.text.triton_poi_fused__native_batch_norm_legit_no_training_add_silu_18,"ax",@progbits
	.align	128
        .global         triton_poi_fused__native_batch_norm_legit_no_training_add_silu_18
        .type           triton_poi_fused__native_batch_norm_legit_no_training_add_silu_18,@function
        .size           triton_poi_fused__native_batch_norm_legit_no_training_add_silu_18,(.L_x_1 - triton_poi_fused__native_batch_norm_legit_no_training_add_silu_18)
        .other          triton_poi_fused__native_batch_norm_legit_no_training_add_silu_18,@"STO_CUDA_ENTRY STV_DEFAULT"
triton_poi_fused__native_batch_norm_legit_no_training_add_silu_18:
.text.triton_poi_fused__native_batch_norm_legit_no_training_add_silu_18:
[----:B------:R-:W0:Y:S01]  /*0000*/  LDC R1, c[0x0][0x28] ;  /* 0x00000a00ff017b82 */ /* 0x000e220000000800 */
[----:B------:R-:W1:Y:S07]  /*0010*/  S2R R0, SR_TID.X ;  /* 0x0000000000007919 */ /* 0x000e6e0000002100 */
[----:B------:R-:W2:Y:S01]  /*0020*/  LDC.64 R8, c[0x0][0x228] ;  /* 0x00008a00ff087b82 */ /* 0x000ea20000000a00 */
[----:B------:R-:W-:Y:S01]  /*0030*/  ULDC.64 UR4, c[0x0][0x208] ;  /* 0x0000820000047ab9 */ /* 0x000fe20000000a00 */
[----:B------:R-:W3:Y:S06]  /*0040*/  S2R R5, SR_CTAID.X ;  /* 0x0000000000057919 */ /* 0x000eec0000002500 */
[----:B------:R-:W4:Y:S08]  /*0050*/  LDC.64 R16, c[0x0][0x220] ;  /* 0x00008800ff107b82 */ /* 0x000f300000000a00 */
[----:B------:R-:W5:Y:S08]  /*0060*/  LDC.64 R14, c[0x0][0x218] ;  /* 0x00008600ff0e7b82 */ /* 0x000f700000000a00 */
[----:B------:R-:W5:Y:S01]  /*0070*/  LDC.64 R18, c[0x0][0x230] ;  /* 0x00008c00ff127b82 */ /* 0x000f620000000a00 */
[----:B-1----:R-:W-:-:S07]  /*0080*/  SHF.L.U32 R0, R0, 0x1, RZ ;  /* 0x0000000100007819 */ /* 0x002fce00000006ff */
[----:B------:R-:W1:Y:S01]  /*0090*/  LDC.64 R20, c[0x0][0x238] ;  /* 0x00008e00ff147b82 */ /* 0x000e620000000a00 */
[----:B---3--:R-:W-:Y:S02]  /*00a0*/  SHF.R.S32.HI R3, RZ, 0x17, R5 ;  /* 0x00000017ff037819 */ /* 0x008fe40000011405 */
[----:B------:R-:W-:Y:S02]  /*00b0*/  LOP3.LUT R0, R0, 0xfe, RZ, 0xc0, !PT ;  /* 0x000000fe00007812 */ /* 0x000fe400078ec0ff */
[----:B------:R-:W-:Y:S02]  /*00c0*/  SGXT R3, R3, 0x1 ;  /* 0x000000010303781a */ /* 0x000fe40000000200 */
[----:B------:R-:W-:Y:S02]  /*00d0*/  CS2R R6, SRZ ;  /* 0x0000000000067805 */ /* 0x000fe4000001ff00 */
[----:B------:R-:W-:Y:S01]  /*00e0*/  LEA R0, R5, R0, 0x8 ;  /* 0x0000000005007211 */ /* 0x000fe200078e40ff */
[----:B------:R-:W3:Y:S03]  /*00f0*/  LDC.64 R22, c[0x0][0x240] ;  /* 0x00009000ff167b82 */ /* 0x000ee60000000a00 */
[----:B------:R-:W-:-:S02]  /*0100*/  LEA.HI R3, R3, R0, RZ, 0x9 ;  /* 0x0000000003037211 */ /* 0x000fc400078f48ff */
[----:B------:R-:W-:Y:S02]  /*0110*/  ISETP.GE.AND P0, PT, R0, 0x800, PT ;  /* 0x000008000000780c */ /* 0x000fe40003f06270 */
[----:B------:R-:W-:-:S04]  /*0120*/  LOP3.LUT R3, R3, 0xfffffe00, RZ, 0xc0, !PT ;  /* 0xfffffe0003037812 */ /* 0x000fc800078ec0ff */
[----:B------:R-:W-:Y:S02]  /*0130*/  IADD3 R11, R0, -R3, RZ ;  /* 0x80000003000b7210 */ /* 0x000fe40007ffe0ff */
[----:B------:R-:W-:-:S03]  /*0140*/  CS2R R2, SRZ ;  /* 0x0000000000027805 */ /* 0x000fc6000001ff00 */
[----:B--2---:R-:W-:-:S05]  /*0150*/  IMAD.WIDE R8, R11, 0x4, R8 ;  /* 0x000000040b087825 */ /* 0x004fca00078e0208 */
[----:B------:R2:W3:Y:S01]  /*0160*/  @!P0 LDG.E.EL.64 R2, desc[UR4][R8.64] ;  /* 0x0000000408028981 */ /* 0x0004e2000c2e1b00 */
[----:B------:R-:W-:Y:S01]  /*0170*/  CS2R R4, SRZ ;  /* 0x0000000000047805 */ /* 0x000fe2000001ff00 */
[----:B----4-:R-:W-:-:S04]  /*0180*/  IMAD.WIDE R16, R11, 0x4, R16 ;  /* 0x000000040b107825 */ /* 0x010fc800078e0210 */
[----:B-----5:R-:W-:Y:S01]  /*0190*/  IMAD.WIDE R14, R0, 0x4, R14 ;  /* 0x00000004000e7825 */ /* 0x020fe200078e020e */
[----:B------:R3:W4:Y:S03]  /*01a0*/  @!P0 LDG.E.EL.64 R4, desc[UR4][R16.64] ;  /* 0x0000000410048981 */ /* 0x000726000c2e1b00 */
[C---:B0-----:R-:W-:Y:S01]  /*01b0*/  IMAD.WIDE R18, R11.reuse, 0x4, R18 ;  /* 0x000000040b127825 */ /* 0x041fe200078e0212 */
[----:B------:R0:W4:Y:S01]  /*01c0*/  @!P0 LDG.E.64 R6, desc[UR4][R14.64] ;  /* 0x000000040e068981 */ /* 0x000122000c1e1b00 */
[----:B--2---:R-:W-:Y:S02]  /*01d0*/  CS2R R8, SRZ ;  /* 0x0000000000087805 */ /* 0x004fe4000001ff00 */
[----:B-1----:R-:W-:Y:S01]  /*01e0*/  IMAD.WIDE R20, R11, 0x4, R20 ;  /* 0x000000040b147825 */ /* 0x002fe200078e0214 */
[----:B------:R-:W-:-:S03]  /*01f0*/  CS2R R10, SRZ ;  /* 0x00000000000a7805 */ /* 0x000fc6000001ff00 */
[----:B------:R-:W2:Y:S04]  /*0200*/  @!P0 LDG.E.EL.64 R8, desc[UR4][R18.64] ;  /* 0x0000000412088981 */ /* 0x000ea8000c2e1b00 */
[----:B------:R-:W2:Y:S01]  /*0210*/  @!P0 LDG.E.EL.64 R10, desc[UR4][R20.64] ;  /* 0x00000004140a8981 */ /* 0x000ea2000c2e1b00 */
[----:B------:R-:W-:Y:S01]  /*0220*/  CS2R R12, SRZ ;  /* 0x00000000000c7805 */ /* 0x000fe2000001ff00 */
[----:B---3--:R-:W-:-:S05]  /*0230*/  IMAD.WIDE R16, R0, 0x4, R22 ;  /* 0x0000000400107825 */ /* 0x008fca00078e0216 */
[----:B------:R1:W3:Y:S01]  /*0240*/  @!P0 LDG.E.64 R12, desc[UR4][R16.64] ;  /* 0x00000004100c8981 */ /* 0x0002e2000c1e1b00 */
[----:B------:R-:W-:Y:S01]  /*0250*/  FADD R2, R2, 9.9999997473787516356e-06 ;  /* 0x3727c5ac02027421 */ /* 0x000fe20000000000 */
[----:B------:R-:W-:-:S03]  /*0260*/  FADD R3, R3, 9.9999997473787516356e-06 ;  /* 0x3727c5ac03037421 */ /* 0x000fc60000000000 */
[----:B0-----:R-:W0:Y:S08]  /*0270*/  MUFU.SQRT R14, R2 ;  /* 0x00000002000e7308 */ /* 0x001e300000002000 */
[----:B------:R-:W5:Y:S01]  /*0280*/  MUFU.SQRT R15, R3 ;  /* 0x00000003000f7308 */ /* 0x000f620000002000 */
[C---:B0-----:R-:W-:Y:S02]  /*0290*/  FSETP.GT.AND P1, PT, R14.reuse, 8.50705917302346158658e+37, PT ;  /* 0x7e8000000e00780b */ /* 0x041fe40003f24000 */
[----:B------:R-:W-:-:S02]  /*02a0*/  FSETP.GEU.AND P3, PT, R14, 1.175494350822287508e-38, PT ;  /* 0x008000000e00780b */ /* 0x000fc40003f6e000 */
[C---:B-----5:R-:W-:Y:S02]  /*02b0*/  FSETP.GT.AND P2, PT, R15.reuse, 8.50705917302346158658e+37, PT ;  /* 0x7e8000000f00780b */ /* 0x060fe40003f44000 */
[----:B------:R-:W-:-:S07]  /*02c0*/  FSETP.GEU.AND P4, PT, R15, 1.175494350822287508e-38, PT ;  /* 0x008000000f00780b */ /* 0x000fce0003f8e000 */
[----:B------:R-:W-:Y:S01]  /*02d0*/  @P1 FMUL R14, R14, 0.25 ;  /* 0x3e8000000e0e1820 */ /* 0x000fe20000400000 */
[----:B------:R-:W-:-:S03]  /*02e0*/  HFMA2.MMA R2, -RZ, RZ, 1.625, 0 ;  /* 0x3e800000ff027435 */ /* 0x000fc600000001ff */
[----:B------:R-:W-:Y:S01]  /*02f0*/  @!P3 FMUL R14, R14, 16777216 ;  /* 0x4b8000000e0eb820 */ /* 0x000fe20000400000 */
[----:B------:R-:W-:-:S05]  /*0300*/  @P2 FMUL R15, R15, 0.25 ;  /* 0x3e8000000f0f2820 */ /* 0x000fca0000400000 */
[----:B------:R-:W0:Y:S01]  /*0310*/  MUFU.RCP R14, R14 ;  /* 0x0000000e000e7308 */ /* 0x000e220000001000 */
[----:B------:R-:W-:Y:S01]  /*0320*/  @!P4 FMUL R15, R15, 16777216 ;  /* 0x4b8000000f0fc820 */ /* 0x000fe20000400000 */
[----:B------:R-:W-:-:S06]  /*0330*/  FSEL R3, R2, 1, P1 ;  /* 0x3f80000002037808 */ /* 0x000fcc0000800000 */
[----:B------:R-:W5:Y:S01]  /*0340*/  MUFU.RCP R15, R15 ;  /* 0x0000000f000f7308 */ /* 0x000f620000001000 */
[----:B------:R-:W-:Y:S01]  /*0350*/  @!P3 FMUL R3, R3, 16777216 ;  /* 0x4b8000000303b820 */ /* 0x000fe20000400000 */
[----:B-1----:R-:W-:Y:S01]  /*0360*/  FSEL R16, R2, 1, P2 ;  /* 0x3f80000002107808 */ /* 0x002fe20001000000 */
[----:B----4-:R-:W-:Y:S02]  /*0370*/  FADD R4, -R4, R6 ;  /* 0x0000000604047221 */ /* 0x010fe40000000100 */
[----:B0-----:R-:W-:Y:S02]  /*0380*/  FMUL R3, R14, R3 ;  /* 0x000000030e037220 */ /* 0x001fe40000400000 */
[----:B------:R-:W-:Y:S01]  /*0390*/  @!P4 FMUL R16, R16, 16777216 ;  /* 0x4b8000001010c820 */ /* 0x000fe20000400000 */
[----:B------:R-:W-:Y:S01]  /*03a0*/  FADD R5, -R5, R7 ;  /* 0x0000000705057221 */ /* 0x000fe20000000100 */
[----:B------:R-:W-:Y:S02]  /*03b0*/  FMUL R3, R4, R3 ;  /* 0x0000000304037220 */ /* 0x000fe40000400000 */
[----:B-----5:R-:W-:-:S02]  /*03c0*/  FMUL R16, R15, R16 ;  /* 0x000000100f107220 */ /* 0x020fc40000400000 */
[----:B--2---:R-:W-:Y:S02]  /*03d0*/  FFMA R7, R3, R8, R10 ;  /* 0x0000000803077223 */ /* 0x004fe4000000000a */
[----:B------:R-:W-:Y:S02]  /*03e0*/  FMUL R16, R5, R16 ;  /* 0x0000001005107220 */ /* 0x000fe40000400000 */
[----:B------:R-:W-:Y:S02]  /*03f0*/  FADD R3, RZ, -R7 ;  /* 0x80000007ff037221 */ /* 0x000fe40000000000 */
[----:B------:R-:W-:Y:S02]  /*0400*/  FFMA R16, R16, R9, R11 ;  /* 0x0000000910107223 */ /* 0x000fe4000000000b */
[----:B------:R-:W-:Y:S02]  /*0410*/  FMUL R4, R3, 1.4426950216293334961 ;  /* 0x3fb8aa3b03047820 */ /* 0x000fe40000400000 */
[----:B------:R-:W-:-:S04]  /*0420*/  FADD R3, RZ, -R16 ;  /* 0x80000010ff037221 */ /* 0x000fc80000000000 */
[----:B------:R-:W-:Y:S01]  /*0430*/  FMUL R6, R3, 1.4426950216293334961 ;  /* 0x3fb8aa3b03067820 */ /* 0x000fe20000400000 */
[----:B------:R-:W-:-:S04]  /*0440*/  FSETP.GEU.AND P1, PT, R4, -126, PT ;  /* 0xc2fc00000400780b */ /* 0x000fc80003f2e000 */
[----:B------:R-:W-:-:S09]  /*0450*/  FSETP.GEU.AND P2, PT, R6, -126, PT ;  /* 0xc2fc00000600780b */ /* 0x000fd20003f4e000 */
[----:B------:R-:W-:-:S04]  /*0460*/  @!P1 FMUL R4, R4, 0.5 ;  /* 0x3f00000004049820 */ /* 0x000fc80000400000 */
[----:B------:R-:W-:Y:S01]  /*0470*/  @!P2 FMUL R6, R6, 0.5 ;  /* 0x3f0000000606a820 */ /* 0x000fe20000400000 */
[----:B------:R-:W0:Y:S08]  /*0480*/  MUFU.EX2 R3, R4 ;  /* 0x0000000400037308 */ /* 0x000e300000000800 */
[----:B------:R-:W1:Y:S01]  /*0490*/  MUFU.EX2 R5, R6 ;  /* 0x0000000600057308 */ /* 0x000e620000000800 */
[----:B0-----:R-:W-:-:S04]  /*04a0*/  @!P1 FMUL R3, R3, R3 ;  /* 0x0000000303039220 */ /* 0x001fc80000400000 */
[----:B------:R-:W-:Y:S01]  /*04b0*/  FADD R8, R3, 1 ;  /* 0x3f80000003087421 */ /* 0x000fe20000000000 */
[----:B-1----:R-:W-:-:S04]  /*04c0*/  @!P2 FMUL R5, R5, R5 ;  /* 0x000000050505a220 */ /* 0x002fc80000400000 */
[----:B------:R-:W-:Y:S01]  /*04d0*/  FADD R9, R5, 1 ;  /* 0x3f80000005097421 */ /* 0x000fe20000000000 */
[----:B------:R-:W-:Y:S01]  /*04e0*/  FSETP.GT.AND P1, PT, R8, 8.50705917302346158658e+37, PT ;  /* 0x7e8000000800780b */ /* 0x000fe20003f24000 */
[----:B------:R-:W0:Y:S03]  /*04f0*/  LDC.64 R4, c[0x0][0x210] ;  /* 0x00008400ff047b82 */ /* 0x000e260000000a00 */
[----:B------:R-:W-:-:S09]  /*0500*/  FSETP.GT.AND P2, PT, R9, 8.50705917302346158658e+37, PT ;  /* 0x7e8000000900780b */ /* 0x000fd20003f44000 */
[----:B------:R-:W-:-:S04]  /*0510*/  @P1 FMUL R8, R8, 0.25 ;  /* 0x3e80000008081820 */ /* 0x000fc80000400000 */
[----:B------:R-:W-:Y:S02]  /*0520*/  @P2 FMUL R9, R9, 0.25 ;  /* 0x3e80000009092820 */ /* 0x000fe40000400000 */
[----:B------:R-:W1:Y:S08]  /*0530*/  MUFU.RCP R8, R8 ;  /* 0x0000000800087308 */ /* 0x000e700000001000 */
[----:B------:R-:W2:Y:S01]  /*0540*/  MUFU.RCP R9, R9 ;  /* 0x0000000900097308 */ /* 0x000ea20000001000 */
[----:B------:R-:W-:-:S02]  /*0550*/  FSEL R3, R2, 1, P1 ;  /* 0x3f80000002037808 */ /* 0x000fc40000800000 */
[----:B------:R-:W-:-:S03]  /*0560*/  FSEL R2, R2, 1, P2 ;  /* 0x3f80000002027808 */ /* 0x000fc60001000000 */
[----:B-1----:R-:W-:-:S04]  /*0570*/  FMUL R6, R8, R3 ;  /* 0x0000000308067220 */ /* 0x002fc80000400000 */
[----:B---3--:R-:W-:Y:S01]  /*0580*/  FFMA R12, R7, R6, R12 ;  /* 0x00000006070c7223 */ /* 0x008fe2000000000c */
[----:B--2---:R-:W-:Y:S01]  /*0590*/  FMUL R10, R9, R2 ;  /* 0x00000002090a7220 */ /* 0x004fe20000400000 */
[----:B0-----:R-:W-:-:S04]  /*05a0*/  IMAD.WIDE R2, R0, 0x4, R4 ;  /* 0x0000000400027825 */ /* 0x001fc800078e0204 */
[----:B------:R-:W-:Y:S01]  /*05b0*/  FFMA R13, R16, R10, R13 ;  /* 0x0000000a100d7223 */ /* 0x000fe2000000000d */
[----:B------:R-:W-:Y:S06]  /*05c0*/  @P0 EXIT ;  /* 0x000000000000094d */ /* 0x000fec0003800000 */
[----:B------:R-:W-:Y:S01]  /*05d0*/  STG.E.64 desc[UR4][R2.64], R12 ;  /* 0x0000000c02007986 */ /* 0x000fe2000c101b04 */
[----:B------:R-:W-:Y:S05]  /*05e0*/  EXIT ;  /* 0x000000000000794d */ /* 0x000fea0003800000 */
.L_x_0:
[----:B------:R-:W-:-:S00]  /*05f0*/  BRA `(.L_x_0) ;  /* 0xfffffffc00fc7947 */ /* 0x000fc0000383ffff */
[----:B------:R-:W-:-:S00]  /*0600*/  NOP ;  /* 0x0000000000007918 */ /* 0x000fc00000000000 */
[----:B------:R-:W-:-:S00]  /*0610*/  NOP ;  /* 0x0000000000007918 */ /* 0x000fc00000000000 */
[----:B------:R-:W-:-:S00]  /*0620*/  NOP ;  /* 0x0000000000007918 */ /* 0x000fc00000000000 */
[----:B------:R-:W-:-:S00]  /*0630*/  NOP ;  /* 0x0000000000007918 */ /* 0x000fc00000000000 */
[----:B------:R-:W-:-:S00]  /*0640*/  NOP ;  /* 0x0000000000007918 */ /* 0x000fc00000000000 */
[----:B------:R-:W-:-:S00]  /*0650*/  NOP ;  /* 0x0000000000007918 */ /* 0x000fc00000000000 */
[----:B------:R-:W-:-:S00]  /*0660*/  NOP ;  /* 0x0000000000007918 */ /* 0x000fc00000000000 */
[----:B------:R-:W-:-:S00]  /*0670*/  NOP ;  /* 0x0000000000007918 */ /* 0x000fc00000000000 */
.L_x_1:


//--------------------- .nv.global.init           --------------------------
	.section	.nv.global.init,"aw",@progbits
.nv.global.init:
	.type		_$_str,@object
	.size		_$_str,(_$_str_$_2 - _$_str)
_$_str:
        /*0000*/ 	.byte	0x5f, 0x5f, 0x43, 0x55, 0x44, 0x41, 0x5f, 0x46, 0x54, 0x5a, 0x00
	.type		_$_str_$_2,@object
	.size		_$_str_$_2,(.L_1 - _$_str_$_2)
_$_str_$_2:
        /*000b*/ 	.byte	0x5f, 0x5f, 0x43, 0x55, 0x44, 0x41, 0x5f, 0x50, 0x52, 0x45, 0x43, 0x5f, 0x53, 0x51, 0x52, 0x54
        /*001b*/ 	.byte	0x00
.L_1:


//--------------------- .nv.constant0.triton_poi_fused__native_batch_norm_legit_no_training_add_silu_18 --------------------------
	.section	.nv.constant0.triton_poi_fused__native_batch_norm_legit_no_training_add_silu_18,"a",@progbits
	.sectionflags	@""
	.align	4
.nv.constant0.triton_poi_fused__native_batch_norm_legit_no_training_add_silu_18:
	.zero		588
